	.headerflags	@"EF_CUDA_TEXMODE_UNIFIED EF_CUDA_64BIT_ADDRESS EF_CUDA_ACCELERATORS EF_CUDA_SM90 EF_CUDA_VIRTUAL_SM(EF_CUDA_SM90)"
	.elftype	@"ET_EXEC"


//--------------------- .nv.info                  --------------------------
	.section	.nv.info,"",@"SHT_CUDA_INFO"
	.align	4


	//----- nvinfo : EIATTR_REGCOUNT
	.align		4
        /*0000*/ 	.byte	0x04, 0x2f
        /*0002*/ 	.short	(.L_1 - .L_0)
	.align		4
.L_0:
        /*0004*/ 	.word	index@(triton_poi_fused_convolution_1)
        /*0008*/ 	.word	0x0000000c


	//----- nvinfo : EIATTR_MIN_STACK_SIZE
	.align		4
.L_1:
        /*000c*/ 	.byte	0x04, 0x12
        /*000e*/ 	.short	(.L_3 - .L_2)
	.align		4
.L_2:
        /*0010*/ 	.word	index@(triton_poi_fused_convolution_1)
        /*0014*/ 	.word	0x00000000


	//----- nvinfo : EIATTR_FRAME_SIZE
	.align		4
.L_3:
        /*0018*/ 	.byte	0x04, 0x11
        /*001a*/ 	.short	(.L_5 - .L_4)
	.align		4
.L_4:
        /*001c*/ 	.word	index@(triton_poi_fused_convolution_1)
        /*0020*/ 	.word	0x00000000


	//----- nvinfo : EIATTR_MIN_STACK_SIZE
	.align		4
.L_5:
        /*0024*/ 	.byte	0x04, 0x12
        /*0026*/ 	.short	(.L_7 - .L_6)
	.align		4
.L_6:
        /*0028*/ 	.word	index@(triton_poi_fused_convolution_1)
        /*002c*/ 	.word	0x00000000
.L_7:


//--------------------- .nv.info.triton_poi_fused_convolution_1 --------------------------
	.section	.nv.info.triton_poi_fused_convolution_1,"",@"SHT_CUDA_INFO"
	.sectionflags	@""
	.align	4


	//----- nvinfo : EIATTR_CUDA_API_VERSION
	.align		4
        /*0000*/ 	.byte	0x04, 0x37
        /*0002*/ 	.short	(.L_9 - .L_8)
.L_8:
        /*0004*/ 	.word	0x0000007c


	//----- nvinfo : EIATTR_KPARAM_INFO
	.align		4
.L_9:
        /*0008*/ 	.byte	0x04, 0x17
        /*000a*/ 	.short	(.L_11 - .L_10)
.L_10:
        /*000c*/ 	.word	0x00000000
        /*0010*/ 	.short	0x0002
        /*0012*/ 	.short	0x0010
        /*0014*/ 	.byte	0x00, 0xf0, 0x11, 0x00


	//----- nvinfo : EIATTR_KPARAM_INFO
	.align		4
.L_11:
        /*0018*/ 	.byte	0x04, 0x17
        /*001a*/ 	.short	(.L_13 - .L_12)
.L_12:
        /*001c*/ 	.word	0x00000000
        /*0020*/ 	.short	0x0001
        /*0022*/ 	.short	0x0008
        /*0024*/ 	.byte	0x00, 0xf4, 0x21, 0x00


	//----- nvinfo : EIATTR_KPARAM_INFO
	.align		4
.L_13:
        /*0028*/ 	.byte	0x04, 0x17
        /*002a*/ 	.short	(.L_15 - .L_14)
.L_14:
        /*002c*/ 	.word	0x00000000
        /*0030*/ 	.short	0x0000
        /*0032*/ 	.short	0x0000
        /*0034*/ 	.byte	0x00, 0xf4, 0x21, 0x00


	//----- nvinfo : EIATTR_SPARSE_MMA_MASK
	.align		4
.L_15:
        /*0038*/ 	.byte	0x03, 0x50
        /*003a*/ 	.short	0x0000


	//----- nvinfo : EIATTR_MAXREG_COUNT
	.align		4
        /*003c*/ 	.byte	0x03, 0x1b
        /*003e*/ 	.short	0x00ff


	//----- nvinfo : EIATTR_EXIT_INSTR_OFFSETS
	.align		4
        /*0040*/ 	.byte	0x04, 0x1c
        /*0042*/ 	.short	(.L_17 - .L_16)


	//   ....[0]....
.L_16:
        /*0044*/ 	.word	0x00000160


	//----- nvinfo : EIATTR_REQNTID
	.align		4
.L_17:
        /*0048*/ 	.byte	0x04, 0x10
        /*004a*/ 	.short	(.L_19 - .L_18)
.L_18:
        /*004c*/ 	.word	0x00000080
        /*0050*/ 	.word	0x00000001
        /*0054*/ 	.word	0x00000001


	//----- nvinfo : EIATTR_CBANK_PARAM_SIZE
	.align		4
.L_19:
        /*0058*/ 	.byte	0x03, 0x19
        /*005a*/ 	.short	0x0014


	//----- nvinfo : EIATTR_PARAM_CBANK
	.align		4
        /*005c*/ 	.byte	0x04, 0x0a
        /*005e*/ 	.short	(.L_21 - .L_20)
	.align		4
.L_20:
        /*0060*/ 	.word	index@(.nv.constant0.triton_poi_fused_convolution_1)
        /*0064*/ 	.short	0x0210
        /*0066*/ 	.short	0x0014


	//----- nvinfo : EIATTR_SW_WAR
	.align		4
.L_21:
        /*0068*/ 	.byte	0x04, 0x36
        /*006a*/ 	.short	(.L_23 - .L_22)
.L_22:
        /*006c*/ 	.word	0x00000008
.L_23:


//--------------------- .nv.callgraph             --------------------------
	.section	.nv.callgraph,"",@"SHT_CUDA_CALLGRAPH"
	.align	4
	.sectionentsize	8
	.align		4
        /*0000*/ 	.word	0x00000000
	.align		4
        /*0004*/ 	.word	0xffffffff
	.align		4
        /*0008*/ 	.word	0x00000000
	.align		4
        /*000c*/ 	.word	0xfffffffe
	.align		4
        /*0010*/ 	.word	0x00000000
	.align		4
        /*0014*/ 	.word	0xfffffffd
	.align		4
        /*0018*/ 	.word	0x00000000
	.align		4
        /*001c*/ 	.word	0xfffffffc


//--------------------- .text.triton_poi_fused_convolution_1 --------------------------
	.section	.text.triton_poi_fused_convolution_1,"ax",@progbits
	.align	128
        .global         triton_poi_fused_convolution_1
        .type           triton_poi_fused_convolution_1,@function
        .size           triton_poi_fused_convolution_1,(.L_x_1 - triton_poi_fused_convolution_1)
        .other          triton_poi_fused_convolution_1,@"STO_CUDA_ENTRY STV_DEFAULT"
triton_poi_fused_convolution_1:
.text.triton_poi_fused_convolution_1:
[----:B------:R-:W-:Y:S01]  /*0000*/  LDC R1, c[0x0][0x28] ;  /* 0x00000a00ff017b82 */ /* 0x000fe20000000800 */
[----:B------:R-:W1:Y:S07]  /*0010*/  S2R R0, SR_TID.X ;  /* 0x0000000000007919 */ /* 0x000e6e0000002100 */
[----:B------:R-:W2:Y:S01]  /*0020*/  LDC.64 R4, c[0x0][0x218] ;  /* 0x00008600ff047b82 */ /* 0x000ea20000000a00 */
[----:B------:R-:W-:Y:S01]  /*0030*/  ULDC.64 UR4, c[0x0][0x208] ;  /* 0x0000820000047ab9 */ /* 0x000fe20000000a00 */
[----:B------:R-:W3:Y:S01]  /*0040*/  S2R R7, SR_CTAID.X ;  /* 0x0000000000077919 */ /* 0x000ee20000002500 */
[----:B-1----:R-:W-:-:S02]  /*0050*/  LOP3.LUT R0, R0, 0x7f, RZ, 0xc0, !PT ;  /* 0x0000007f00007812 */ /* 0x002fc400078ec0ff */
[----:B---3--:R-:W-:-:S03]  /*0060*/  SHF.R.S32.HI R2, RZ, 0x18, R7 ;  /* 0x00000018ff027819 */ /* 0x008fc60000011407 */
[----:B------:R-:W-:Y:S01]  /*0070*/  IMAD R7, R7, 0x80, R0 ;  /* 0x0000008007077824 */ /* 0x000fe200078e0200 */
[----:B------:R-:W-:Y:S02]  /*0080*/  SGXT R0, R2, 0x1 ;  /* 0x000000010200781a */ /* 0x000fe40000000200 */
[----:B------:R-:W1:Y:S02]  /*0090*/  LDC.64 R2, c[0x0][0x210] ;  /* 0x00008400ff027b82 */ /* 0x000e640000000a00 */
[----:B------:R-:W-:-:S04]  /*00a0*/  LEA.HI R0, R0, R7, RZ, 0x4 ;  /* 0x0000000700007211 */ /* 0x000fc800078f20ff */
[--C-:B------:R-:W-:Y:S02]  /*00b0*/  SHF.R.S32.HI R6, RZ, 0x4, R0.reuse ;  /* 0x00000004ff067819 */ /* 0x100fe40000011400 */
[----:B------:R-:W-:-:S04]  /*00c0*/  SHF.R.S32.HI R9, RZ, 0x1f, R0 ;  /* 0x0000001fff097819 */ /* 0x000fc80000011400 */
[----:B------:R-:W-:-:S04]  /*00d0*/  LEA.HI R9, R9, R6, RZ, 0x9 ;  /* 0x0000000609097211 */ /* 0x000fc800078f48ff */
[----:B------:R-:W-:-:S05]  /*00e0*/  LOP3.LUT R9, R9, 0xfffffe00, RZ, 0xc0, !PT ;  /* 0xfffffe0009097812 */ /* 0x000fca00078ec0ff */
[----:B------:R-:W-:Y:S02]  /*00f0*/  IMAD.IADD R9, R6, 0x1, -R9 ;  /* 0x0000000106097824 */ /* 0x000fe400078e0a09 */
[----:B-1----:R-:W-:-:S04]  /*0100*/  IMAD.WIDE R2, R7, 0x4, R2 ;  /* 0x0000000407027825 */ /* 0x002fc800078e0202 */
[----:B--2---:R-:W-:Y:S01]  /*0110*/  IMAD.WIDE R4, R9, 0x4, R4 ;  /* 0x0000000409047825 */ /* 0x004fe200078e0204 */
[----:B------:R-:W2:Y:S05]  /*0120*/  LDG.E R0, desc[UR4][R2.64] ;  /* 0x0000000402007981 */ /* 0x000eaa000c1e1900 */
[----:B------:R-:W2:Y:S02]  /*0130*/  LDG.E.EL R5, desc[UR4][R4.64] ;  /* 0x0000000404057981 */ /* 0x000ea4000c2e1900 */
[----:B--2---:R-:W-:-:S05]  /*0140*/  FADD R7, R0, R5 ;  /* 0x0000000500077221 */ /* 0x004fca0000000000 */
[----:B------:R-:W-:Y:S01]  /*0150*/  STG.E desc[UR4][R2.64], R7 ;  /* 0x0000000702007986 */ /* 0x000fe2000c101904 */
[----:B------:R-:W-:Y:S05]  /*0160*/  EXIT ;  /* 0x000000000000794d */ /* 0x000fea0003800000 */
.L_x_0:
[----:B------:R-:W-:-:S00]  /*0170*/  BRA `(.L_x_0) ;  /* 0xfffffffc00fc7947 */ /* 0x000fc0000383ffff */
[----:B------:R-:W-:-:S00]  /*0180*/  NOP ;  /* 0x0000000000007918 */ /* 0x000fc00000000000 */
[----:B------:R-:W-:-:S00]  /*0190*/  NOP ;  /* 0x0000000000007918 */ /* 0x000fc00000000000 */
[----:B------:R-:W-:-:S00]  /*01a0*/  NOP ;  /* 0x0000000000007918 */ /* 0x000fc00000000000 */
[----:B------:R-:W-:-:S00]  /*01b0*/  NOP ;  /* 0x0000000000007918 */ /* 0x000fc00000000000 */
[----:B------:R-:W-:-:S00]  /*01c0*/  NOP ;  /* 0x0000000000007918 */ /* 0x000fc00000000000 */
[----:B------:R-:W-:-:S00]  /*01d0*/  NOP ;  /* 0x0000000000007918 */ /* 0x000fc00000000000 */
[----:B------:R-:W-:-:S00]  /*01e0*/  NOP ;  /* 0x0000000000007918 */ /* 0x000fc00000000000 */
[----:B------:R-:W-:-:S00]  /*01f0*/  NOP ;  /* 0x0000000000007918 */ /* 0x000fc00000000000 */
.L_x_1:


//--------------------- .nv.constant0.triton_poi_fused_convolution_1 --------------------------
	.section	.nv.constant0.triton_poi_fused_convolution_1,"a",@progbits
	.sectionflags	@""
	.align	4
.nv.constant0.triton_poi_fused_convolution_1:
	.zero		548
